//
// Generated by NVIDIA NVVM Compiler
//
// Compiler Build ID: CL-36424714
// Cuda compilation tools, release 13.0, V13.0.88
// Based on NVVM 20.0.0
//

.version 9.0
.target sm_100
.address_size 64

	// .globl	_Z14pre_mul_kerneliPdS_

.visible .entry _Z14pre_mul_kerneliPdS_(
	.param .u32 _Z14pre_mul_kerneliPdS__param_0,
	.param .u64 .ptr .align 1 _Z14pre_mul_kerneliPdS__param_1,
	.param .u64 .ptr .align 1 _Z14pre_mul_kerneliPdS__param_2
)
{
	.reg .pred 	%p<2>;
	.reg .b32 	%r<10>;
	.reg .b64 	%rd<15>;
	.reg .b64 	%fd<20>;

	ld.param.u32 	%r2, [_Z14pre_mul_kerneliPdS__param_0];
	mov.u32 	%r3, %ctaid.x;
	mov.u32 	%r4, %ntid.x;
	mov.u32 	%r5, %tid.x;
	mad.lo.s32 	%r1, %r3, %r4, %r5;
	setp.eq.s32 	%p1, %r1, 0;
	@%p1 bra 	$L__BB0_2;
	ld.param.u64 	%rd14, [_Z14pre_mul_kerneliPdS__param_2];
	ld.param.u64 	%rd13, [_Z14pre_mul_kerneliPdS__param_1];
	cvta.to.global.u64 	%rd3, %rd14;
	cvta.to.global.u64 	%rd4, %rd13;
	shl.b32 	%r6, %r1, 1;
	shr.s32 	%r7, %r2, 2;
	sub.s32 	%r8, %r2, %r6;
	sub.s32 	%r9, %r7, %r1;
	mul.wide.s32 	%rd5, %r9, 8;
	add.s64 	%rd6, %rd3, %rd5;
	ld.global.f64 	%fd1, [%rd6];
	mov.f64 	%fd2, 0d3FE0000000000000;
	sub.f64 	%fd3, %fd2, %fd1;
	mul.wide.s32 	%rd7, %r1, 8;
	add.s64 	%rd8, %rd3, %rd7;
	ld.global.f64 	%fd4, [%rd8];
	mul.wide.s32 	%rd9, %r6, 8;
	add.s64 	%rd10, %rd4, %rd9;
	ld.global.f64 	%fd5, [%rd10];
	ld.global.f64 	%fd6, [%rd10+8];
	mul.wide.s32 	%rd11, %r8, 8;
	add.s64 	%rd12, %rd4, %rd11;
	ld.global.f64 	%fd7, [%rd12];
	ld.global.f64 	%fd8, [%rd12+8];
	sub.f64 	%fd9, %fd5, %fd7;
	add.f64 	%fd10, %fd6, %fd8;
	mul.f64 	%fd11, %fd3, %fd9;
	mul.f64 	%fd12, %fd4, %fd10;
	sub.f64 	%fd13, %fd11, %fd12;
	mul.f64 	%fd14, %fd3, %fd10;
	fma.rn.f64 	%fd15, %fd4, %fd9, %fd14;
	sub.f64 	%fd16, %fd5, %fd13;
	sub.f64 	%fd17, %fd6, %fd15;
	add.f64 	%fd18, %fd7, %fd13;
	sub.f64 	%fd19, %fd8, %fd15;
	st.global.f64 	[%rd10], %fd16;
	st.global.f64 	[%rd10+8], %fd17;
	st.global.f64 	[%rd12], %fd18;
	st.global.f64 	[%rd12+8], %fd19;
$L__BB0_2:
	ret;

}


// ===== COMPILED SASS (sm_100) =====

	.target	sm_100

	.elftype	@"ET_EXEC"


//--------------------- .note.nv.tkinfo           --------------------------
	.section	.note.nv.tkinfo,"",@"SHT_NOTE"
	.sectionflags	@"SHF_NOTE_NV_TKINFO"
	.tkinfo
        /*0018*/ 	.word	0x00000002
        /*0030*/ 	.string	""
        /*0030*/ 	.string	"ptxas"
        /*0030*/ 	.string	"Cuda compilation tools, release 13.0, V13.0.88"
        /*0030*/ 	.string	"Build cuda_13.0.r13.0/compiler.36424714_0"
        /*0030*/ 	.string	"-arch sm_100 -m 64 "



//--------------------- .note.nv.cuinfo           --------------------------
	.section	.note.nv.cuinfo,"",@"SHT_NOTE"
	.sectionflags	@"SHF_NOTE_NV_CUINFO"
        /*0018*/ 	.short	0x0002
        /*001a*/ 	.short	0x0064
        /*001c*/ 	.short	0x0082
	.zero		2


//--------------------- .nv.info                  --------------------------
	.section	.nv.info,"",@"SHT_CUDA_INFO"
	.align	4


	//----- nvinfo : EIATTR_REGCOUNT
	.align		4
        /*0000*/ 	.byte	0x04, 0x2f
        /*0002*/ 	.short	(.L_1 - .L_0)
	.align		4
.L_0:
        /*0004*/ 	.word	index@(_Z14pre_mul_kerneliPdS_)
        /*0008*/ 	.word	0x0000001c


	//----- nvinfo : EIATTR_FRAME_SIZE
	.align		4
.L_1:
        /*000c*/ 	.byte	0x04, 0x11
        /*000e*/ 	.short	(.L_3 - .L_2)
	.align		4
.L_2:
        /*0010*/ 	.word	index@(_Z14pre_mul_kerneliPdS_)
        /*0014*/ 	.word	0x00000000


	//----- nvinfo : EIATTR_MIN_STACK_SIZE
	.align		4
.L_3:
        /*0018*/ 	.byte	0x04, 0x12
        /*001a*/ 	.short	(.L_5 - .L_4)
	.align		4
.L_4:
        /*001c*/ 	.word	index@(_Z14pre_mul_kerneliPdS_)
        /*0020*/ 	.word	0x00000000
.L_5:


//--------------------- .nv.compat                --------------------------
	.section	.nv.compat,"",@"SHT_CUDA_COMPAT_INFO"
	.align	4
        /*0000*/ 	.byte	0x02, 0x09, 0x00, 0x00, 0x02, 0x02, 0x01, 0x00, 0x02, 0x05, 0x05, 0x00, 0x03, 0x07, 0x01, 0x01
        /*0010*/ 	.byte	0x02, 0x03, 0x00, 0x00, 0x02, 0x06, 0x01, 0x00, 0x04, 0x0b, 0x08, 0x00, 0x01, 0x00, 0x00, 0x00
        /*0020*/ 	.byte	0x00, 0x00, 0x00, 0x00


//--------------------- .nv.info._Z14pre_mul_kerneliPdS_ --------------------------
	.section	.nv.info._Z14pre_mul_kerneliPdS_,"",@"SHT_CUDA_INFO"
	.sectionflags	@""
	.align	4


	//----- nvinfo : EIATTR_CUDA_API_VERSION
	.align		4
        /*0000*/ 	.byte	0x04, 0x37
        /*0002*/ 	.short	(.L_7 - .L_6)
.L_6:
        /*0004*/ 	.word	0x00000082


	//----- nvinfo : EIATTR_KPARAM_INFO
	.align		4
.L_7:
        /*0008*/ 	.byte	0x04, 0x17
        /*000a*/ 	.short	(.L_9 - .L_8)
.L_8:
        /*000c*/ 	.word	0x00000000
        /*0010*/ 	.short	0x0002
        /*0012*/ 	.short	0x0010
        /*0014*/ 	.byte	0x00, 0xf5, 0x21, 0x00


	//----- nvinfo : EIATTR_KPARAM_INFO
	.align		4
.L_9:
        /*0018*/ 	.byte	0x04, 0x17
        /*001a*/ 	.short	(.L_11 - .L_10)
.L_10:
        /*001c*/ 	.word	0x00000000
        /*0020*/ 	.short	0x0001
        /*0022*/ 	.short	0x0008
        /*0024*/ 	.byte	0x00, 0xf5, 0x21, 0x00


	//----- nvinfo : EIATTR_KPARAM_INFO
	.align		4
.L_11:
        /*0028*/ 	.byte	0x04, 0x17
        /*002a*/ 	.short	(.L_13 - .L_12)
.L_12:
        /*002c*/ 	.word	0x00000000
        /*0030*/ 	.short	0x0000
        /*0032*/ 	.short	0x0000
        /*0034*/ 	.byte	0x00, 0xf0, 0x11, 0x00


	//----- nvinfo : EIATTR_SPARSE_MMA_MASK
	.align		4
.L_13:
        /*0038*/ 	.byte	0x03, 0x50
        /*003a*/ 	.short	0x0000


	//----- nvinfo : EIATTR_MAXREG_COUNT
	.align		4
        /*003c*/ 	.byte	0x03, 0x1b
        /*003e*/ 	.short	0x00ff


	//----- nvinfo : EIATTR_MERCURY_ISA_VERSION
	.align		4
        /*0040*/ 	.byte	0x03, 0x5f
        /*0042*/ 	.short	0x0101


	//----- nvinfo : EIATTR_VRC_CTA_INIT_COUNT
	.align		4
        /*0044*/ 	.byte	0x02, 0x4a
	.zero		1
	.zero		1


	//----- nvinfo : EIATTR_EXIT_INSTR_OFFSETS
	.align		4
        /*0048*/ 	.byte	0x04, 0x1c
        /*004a*/ 	.short	(.L_15 - .L_14)


	//   ....[0]....
.L_14:
        /*004c*/ 	.word	0x00000060


	//   ....[1]....
        /*0050*/ 	.word	0x00000270


	//----- nvinfo : EIATTR_CBANK_PARAM_SIZE
	.align		4
.L_15:
        /*0054*/ 	.byte	0x03, 0x19
        /*0056*/ 	.short	0x0018


	//----- nvinfo : EIATTR_PARAM_CBANK
	.align		4
        /*0058*/ 	.byte	0x04, 0x0a
        /*005a*/ 	.short	(.L_17 - .L_16)
	.align		4
.L_16:
        /*005c*/ 	.word	index@(.nv.constant0._Z14pre_mul_kerneliPdS_)
        /*0060*/ 	.short	0x0380
        /*0062*/ 	.short	0x0018


	//----- nvinfo : EIATTR_SW_WAR
	.align		4
.L_17:
        /*0064*/ 	.byte	0x04, 0x36
        /*0066*/ 	.short	(.L_19 - .L_18)
.L_18:
        /*0068*/ 	.word	0x00000008
.L_19:


//--------------------- .nv.callgraph             --------------------------
	.section	.nv.callgraph,"",@"SHT_CUDA_CALLGRAPH"
	.align	4
	.sectionentsize	8
	.align		4
        /*0000*/ 	.word	0x00000000
	.align		4
        /*0004*/ 	.word	0xffffffff
	.align		4
        /*0008*/ 	.word	0x00000000
	.align		4
        /*000c*/ 	.word	0xfffffffe
	.align		4
        /*0010*/ 	.word	0x00000000
	.align		4
        /*0014*/ 	.word	0xfffffffd
	.align		4
        /*0018*/ 	.word	0x00000000
	.align		4
        /*001c*/ 	.word	0xfffffffc


//--------------------- .text._Z14pre_mul_kerneliPdS_ --------------------------
	.section	.text._Z14pre_mul_kerneliPdS_,"ax",@progbits
	.align	128
        .global         _Z14pre_mul_kerneliPdS_
        .type           _Z14pre_mul_kerneliPdS_,@function
        .size           _Z14pre_mul_kerneliPdS_,(.L_x_1 - _Z14pre_mul_kerneliPdS_)
        .other          _Z14pre_mul_kerneliPdS_,@"STO_CUDA_ENTRY STV_DEFAULT"
_Z14pre_mul_kerneliPdS_:
.text._Z14pre_mul_kerneliPdS_:
[----:B------:R-:W-:Y:S01]  /*0000*/  LDC R1, c[0x0][0x37c] ;  /* 0x0000df00ff017b82 */ /* 0x000fe20000000800 */
[----:B------:R-:W0:Y:S07]  /*0010*/  S2R R0, SR_TID.X ;  /* 0x0000000000007919 */ /* 0x000e2e0000002100 */
[----:B------:R-:W0:Y:S08]  /*0020*/  S2UR UR4, SR_CTAID.X ;  /* 0x00000000000479c3 */ /* 0x000e300000002500 */
[----:B------:R-:W0:Y:S02]  /*0030*/  LDC R11, c[0x0][0x360] ;  /* 0x0000d800ff0b7b82 */ /* 0x000e240000000800 */
[----:B0-----:R-:W-:-:S05]  /*0040*/  IMAD R11, R11, UR4, R0 ;  /* 0x000000040b0b7c24 */ /* 0x001fca000f8e0200 */
[----:B------:R-:W-:-:S13]  /*0050*/  ISETP.NE.AND P0, PT, R11, RZ, PT ;  /* 0x000000ff0b00720c */ /* 0x000fda0003f05270 */
[----:B------:R-:W-:Y:S05]  /*0060*/  @!P0 EXIT ;  /* 0x000000000000894d */ /* 0x000fea0003800000 */
[----:B------:R-:W0:Y:S01]  /*0070*/  LDC R0, c[0x0][0x380] ;  /* 0x0000e000ff007b82 */ /* 0x000e220000000800 */
[----:B------:R-:W1:Y:S01]  /*0080*/  LDCU.64 UR4, c[0x0][0x358] ;  /* 0x00006b00ff0477ac */ /* 0x000e620008000a00 */
[----:B------:R-:W-:-:S06]  /*0090*/  SHF.L.U32 R7, R11, 0x1, RZ ;  /* 0x000000010b077819 */ /* 0x000fcc00000006ff */
[----:B------:R-:W2:Y:S08]  /*00a0*/  LDC.64 R2, c[0x0][0x388] ;  /* 0x0000e200ff027b82 */ /* 0x000eb00000000a00 */
[----:B------:R-:W3:Y:S01]  /*00b0*/  LDC.64 R18, c[0x0][0x390] ;  /* 0x0000e400ff127b82 */ /* 0x000ee20000000a00 */
[C---:B0-----:R-:W-:Y:S02]  /*00c0*/  IADD3 R5, PT, PT, -R7.reuse, R0, RZ ;  /* 0x0000000007057210 */ /* 0x041fe40007ffe1ff */
[----:B------:R-:W-:Y:S01]  /*00d0*/  LEA.HI.SX32 R15, R0, -R11, 0x1e ;  /* 0x8000000b000f7211 */ /* 0x000fe200078ff2ff */
[----:B--2---:R-:W-:-:S04]  /*00e0*/  IMAD.WIDE R6, R7, 0x8, R2 ;  /* 0x0000000807067825 */ /* 0x004fc800078e0202 */
[----:B------:R-:W-:Y:S02]  /*00f0*/  IMAD.WIDE R2, R5, 0x8, R2 ;  /* 0x0000000805027825 */ /* 0x000fe400078e0202 */
[----:B-1----:R-:W2:Y:S02]  /*0100*/  LDG.E.64 R4, desc[UR4][R6.64+0x8] ;  /* 0x0000080406047981 */ /* 0x002ea4000c1e1b00 */
[--C-:B---3--:R-:W-:Y:S02]  /*0110*/  IMAD.WIDE R14, R15, 0x8, R18.reuse ;  /* 0x000000080f0e7825 */ /* 0x108fe400078e0212 */
[----:B------:R-:W2:Y:S02]  /*0120*/  LDG.E.64 R8, desc[UR4][R2.64+0x8] ;  /* 0x0000080402087981 */ /* 0x000ea4000c1e1b00 */
[----:B------:R-:W-:Y:S02]  /*0130*/  IMAD.WIDE R18, R11, 0x8, R18 ;  /* 0x000000080b127825 */ /* 0x000fe400078e0212 */
[----:B------:R-:W3:Y:S04]  /*0140*/  LDG.E.64 R14, desc[UR4][R14.64] ;  /* 0x000000040e0e7981 */ /* 0x000ee8000c1e1b00 */
[----:B------:R-:W4:Y:S04]  /*0150*/  LDG.E.64 R18, desc[UR4][R18.64] ;  /* 0x0000000412127981 */ /* 0x000f28000c1e1b00 */
[----:B------:R-:W5:Y:S04]  /*0160*/  LDG.E.64 R10, desc[UR4][R6.64] ;  /* 0x00000004060a7981 */ /* 0x000f68000c1e1b00 */
[----:B------:R-:W5:Y:S01]  /*0170*/  LDG.E.64 R12, desc[UR4][R2.64] ;  /* 0x00000004020c7981 */ /* 0x000f62000c1e1b00 */
[----:B--2---:R-:W-:-:S02]  /*0180*/  DADD R22, R4, R8 ;  /* 0x0000000004167229 */ /* 0x004fc40000000008 */
[----:B---3--:R-:W-:-:S06]  /*0190*/  DADD R16, -R14, 0.5 ;  /* 0x3fe000000e107429 */ /* 0x008fcc0000000100 */
[-C--:B----4-:R-:W-:Y:S02]  /*01a0*/  DMUL R24, R18, R22.reuse ;  /* 0x0000001612187228 */ /* 0x090fe40000000000 */
[----:B------:R-:W-:Y:S02]  /*01b0*/  DMUL R22, R16, R22 ;  /* 0x0000001610167228 */ /* 0x000fe40000000000 */
[----:B-----5:R-:W-:-:S08]  /*01c0*/  DADD R20, R10, -R12 ;  /* 0x000000000a147229 */ /* 0x020fd0000000080c */
[-C--:B------:R-:W-:Y:S02]  /*01d0*/  DFMA R24, R16, R20.reuse, -R24 ;  /* 0x000000141018722b */ /* 0x080fe40000000818 */
[----:B------:R-:W-:-:S06]  /*01e0*/  DFMA R22, R18, R20, R22 ;  /* 0x000000141216722b */ /* 0x000fcc0000000016 */
[----:B------:R-:W-:Y:S02]  /*01f0*/  DADD R10, R10, -R24 ;  /* 0x000000000a0a7229 */ /* 0x000fe40000000818 */
[----:B------:R-:W-:Y:S02]  /*0200*/  DADD R4, R4, -R22 ;  /* 0x0000000004047229 */ /* 0x000fe40000000816 */
[----:B------:R-:W-:Y:S02]  /*0210*/  DADD R12, R12, R24 ;  /* 0x000000000c0c7229 */ /* 0x000fe40000000018 */
[----:B------:R-:W-:Y:S01]  /*0220*/  DADD R8, R8, -R22 ;  /* 0x0000000008087229 */ /* 0x000fe20000000816 */
[----:B------:R-:W-:Y:S04]  /*0230*/  STG.E.64 desc[UR4][R6.64], R10 ;  /* 0x0000000a06007986 */ /* 0x000fe8000c101b04 */
[----:B------:R-:W-:Y:S04]  /*0240*/  STG.E.64 desc[UR4][R6.64+0x8], R4 ;  /* 0x0000080406007986 */ /* 0x000fe8000c101b04 */
[----:B------:R-:W-:Y:S04]  /*0250*/  STG.E.64 desc[UR4][R2.64], R12 ;  /* 0x0000000c02007986 */ /* 0x000fe8000c101b04 */
[----:B------:R-:W-:Y:S01]  /*0260*/  STG.E.64 desc[UR4][R2.64+0x8], R8 ;  /* 0x0000080802007986 */ /* 0x000fe2000c101b04 */
[----:B------:R-:W-:Y:S05]  /*0270*/  EXIT ;  /* 0x000000000000794d */ /* 0x000fea0003800000 */
.L_x_0:
[----:B------:R-:W-:-:S00]  /*0280*/  BRA `(.L_x_0) ;  /* 0xfffffffc00fc7947 */ /* 0x000fc0000383ffff */
[----:B------:R-:W-:-:S00]  /*0290*/  NOP ;  /* 0x0000000000007918 */ /* 0x000fc00000000000 */
        /* <DEDUP_REMOVED lines=14> */
.L_x_1:


//--------------------- .nv.shared.reserved.0     --------------------------
	.section	.nv.shared.reserved.0,"aw",@nobits
	.weak		__nv_reservedSMEM_offset_0_alias
	.size		__nv_reservedSMEM_offset_0_alias, 0, 64
	.other		__nv_reservedSMEM_offset_0_alias,@"STO_CUDA_RESERVED_SHARED STV_DEFAULT"
__nv_reservedSMEM_offset_0_alias:
	.zero		0
	.zero		64


//--------------------- .nv.constant0._Z14pre_mul_kerneliPdS_ --------------------------
	.section	.nv.constant0._Z14pre_mul_kerneliPdS_,"a",@progbits
	.sectionflags	@""
	.align	4
.nv.constant0._Z14pre_mul_kerneliPdS_:
	.zero		920


//--------------------- SYMBOLS --------------------------

	.type		.nv.reservedSmem.offset0,@object
	.size		.nv.reservedSmem.offset0,0x4
